//
// Generated by NVIDIA NVVM Compiler
//
// Compiler Build ID: CL-36424714
// Cuda compilation tools, release 13.0, V13.0.88
// Based on NVVM 20.0.0
//

.version 9.0
.target sm_100
.address_size 64

	// .globl	_Z12vecAddKernelPfS_S_x

.visible .entry _Z12vecAddKernelPfS_S_x(
	.param .u64 .ptr .align 1 _Z12vecAddKernelPfS_S_x_param_0,
	.param .u64 .ptr .align 1 _Z12vecAddKernelPfS_S_x_param_1,
	.param .u64 .ptr .align 1 _Z12vecAddKernelPfS_S_x_param_2,
	.param .u64 _Z12vecAddKernelPfS_S_x_param_3
)
{
	.reg .pred 	%p<2>;
	.reg .b32 	%r<5>;
	.reg .b32 	%f<4>;
	.reg .b64 	%rd<13>;

	ld.param.u64 	%rd2, [_Z12vecAddKernelPfS_S_x_param_0];
	ld.param.u64 	%rd3, [_Z12vecAddKernelPfS_S_x_param_1];
	ld.param.u64 	%rd4, [_Z12vecAddKernelPfS_S_x_param_2];
	ld.param.u64 	%rd5, [_Z12vecAddKernelPfS_S_x_param_3];
	mov.u32 	%r1, %tid.x;
	mov.u32 	%r2, %ntid.x;
	mov.u32 	%r3, %ctaid.x;
	mad.lo.s32 	%r4, %r2, %r3, %r1;
	cvt.u64.u32 	%rd1, %r4;
	setp.le.s64 	%p1, %rd5, %rd1;
	@%p1 bra 	$L__BB0_2;
	cvta.to.global.u64 	%rd6, %rd3;
	cvta.to.global.u64 	%rd7, %rd2;
	cvta.to.global.u64 	%rd8, %rd4;
	shl.b64 	%rd9, %rd1, 2;
	add.s64 	%rd10, %rd6, %rd9;
	ld.global.f32 	%f1, [%rd10];
	add.s64 	%rd11, %rd7, %rd9;
	ld.global.f32 	%f2, [%rd11];
	add.f32 	%f3, %f1, %f2;
	add.s64 	%rd12, %rd8, %rd9;
	st.global.f32 	[%rd12], %f3;
$L__BB0_2:
	ret;

}


// ===== COMPILED SASS (sm_100) =====

	.target	sm_100

	.elftype	@"ET_EXEC"


//--------------------- .note.nv.tkinfo           --------------------------
	.section	.note.nv.tkinfo,"",@"SHT_NOTE"
	.sectionflags	@"SHF_NOTE_NV_TKINFO"
	.tkinfo
        /*0018*/ 	.word	0x00000002
        /*0030*/ 	.string	""
        /*0030*/ 	.string	"ptxas"
        /*0030*/ 	.string	"Cuda compilation tools, release 13.0, V13.0.88"
        /*0030*/ 	.string	"Build cuda_13.0.r13.0/compiler.36424714_0"
        /*0030*/ 	.string	"-arch sm_100 -m 64 "



//--------------------- .note.nv.cuinfo           --------------------------
	.section	.note.nv.cuinfo,"",@"SHT_NOTE"
	.sectionflags	@"SHF_NOTE_NV_CUINFO"
        /*0018*/ 	.short	0x0002
        /*001a*/ 	.short	0x0064
        /*001c*/ 	.short	0x0082
	.zero		2


//--------------------- .nv.info                  --------------------------
	.section	.nv.info,"",@"SHT_CUDA_INFO"
	.align	4


	//----- nvinfo : EIATTR_REGCOUNT
	.align		4
        /*0000*/ 	.byte	0x04, 0x2f
        /*0002*/ 	.short	(.L_1 - .L_0)
	.align		4
.L_0:
        /*0004*/ 	.word	index@(_Z12vecAddKernelPfS_S_x)
        /*0008*/ 	.word	0x0000000c


	//----- nvinfo : EIATTR_FRAME_SIZE
	.align		4
.L_1:
        /*000c*/ 	.byte	0x04, 0x11
        /*000e*/ 	.short	(.L_3 - .L_2)
	.align		4
.L_2:
        /*0010*/ 	.word	index@(_Z12vecAddKernelPfS_S_x)
        /*0014*/ 	.word	0x00000000


	//----- nvinfo : EIATTR_MIN_STACK_SIZE
	.align		4
.L_3:
        /*0018*/ 	.byte	0x04, 0x12
        /*001a*/ 	.short	(.L_5 - .L_4)
	.align		4
.L_4:
        /*001c*/ 	.word	index@(_Z12vecAddKernelPfS_S_x)
        /*0020*/ 	.word	0x00000000
.L_5:


//--------------------- .nv.compat                --------------------------
	.section	.nv.compat,"",@"SHT_CUDA_COMPAT_INFO"
	.align	4
        /*0000*/ 	.byte	0x02, 0x09, 0x00, 0x00, 0x02, 0x02, 0x01, 0x00, 0x02, 0x05, 0x05, 0x00, 0x03, 0x07, 0x01, 0x01
        /*0010*/ 	.byte	0x02, 0x03, 0x00, 0x00, 0x02, 0x06, 0x01, 0x00, 0x04, 0x0b, 0x08, 0x00, 0x09, 0x00, 0x00, 0x00
        /*0020*/ 	.byte	0x00, 0x00, 0x00, 0x00


//--------------------- .nv.info._Z12vecAddKernelPfS_S_x --------------------------
	.section	.nv.info._Z12vecAddKernelPfS_S_x,"",@"SHT_CUDA_INFO"
	.sectionflags	@""
	.align	4


	//----- nvinfo : EIATTR_CUDA_API_VERSION
	.align		4
        /*0000*/ 	.byte	0x04, 0x37
        /*0002*/ 	.short	(.L_7 - .L_6)
.L_6:
        /*0004*/ 	.word	0x00000082


	//----- nvinfo : EIATTR_KPARAM_INFO
	.align		4
.L_7:
        /*0008*/ 	.byte	0x04, 0x17
        /*000a*/ 	.short	(.L_9 - .L_8)
.L_8:
        /*000c*/ 	.word	0x00000000
        /*0010*/ 	.short	0x0003
        /*0012*/ 	.short	0x0018
        /*0014*/ 	.byte	0x00, 0xf0, 0x21, 0x00


	//----- nvinfo : EIATTR_KPARAM_INFO
	.align		4
.L_9:
        /*0018*/ 	.byte	0x04, 0x17
        /*001a*/ 	.short	(.L_11 - .L_10)
.L_10:
        /*001c*/ 	.word	0x00000000
        /*0020*/ 	.short	0x0002
        /*0022*/ 	.short	0x0010
        /*0024*/ 	.byte	0x00, 0xf5, 0x21, 0x00


	//----- nvinfo : EIATTR_KPARAM_INFO
	.align		4
.L_11:
        /*0028*/ 	.byte	0x04, 0x17
        /*002a*/ 	.short	(.L_13 - .L_12)
.L_12:
        /*002c*/ 	.word	0x00000000
        /*0030*/ 	.short	0x0001
        /*0032*/ 	.short	0x0008
        /*0034*/ 	.byte	0x00, 0xf5, 0x21, 0x00


	//----- nvinfo : EIATTR_KPARAM_INFO
	.align		4
.L_13:
        /*0038*/ 	.byte	0x04, 0x17
        /*003a*/ 	.short	(.L_15 - .L_14)
.L_14:
        /*003c*/ 	.word	0x00000000
        /*0040*/ 	.short	0x0000
        /*0042*/ 	.short	0x0000
        /*0044*/ 	.byte	0x00, 0xf5, 0x21, 0x00


	//----- nvinfo : EIATTR_SPARSE_MMA_MASK
	.align		4
.L_15:
        /*0048*/ 	.byte	0x03, 0x50
        /*004a*/ 	.short	0x0000


	//----- nvinfo : EIATTR_MAXREG_COUNT
	.align		4
        /*004c*/ 	.byte	0x03, 0x1b
        /*004e*/ 	.short	0x00ff


	//----- nvinfo : EIATTR_MERCURY_ISA_VERSION
	.align		4
        /*0050*/ 	.byte	0x03, 0x5f
        /*0052*/ 	.short	0x0101


	//----- nvinfo : EIATTR_VRC_CTA_INIT_COUNT
	.align		4
        /*0054*/ 	.byte	0x02, 0x4a
	.zero		1
	.zero		1


	//----- nvinfo : EIATTR_EXIT_INSTR_OFFSETS
	.align		4
        /*0058*/ 	.byte	0x04, 0x1c
        /*005a*/ 	.short	(.L_17 - .L_16)


	//   ....[0]....
.L_16:
        /*005c*/ 	.word	0x00000080


	//   ....[1]....
        /*0060*/ 	.word	0x00000180


	//----- nvinfo : EIATTR_CBANK_PARAM_SIZE
	.align		4
.L_17:
        /*0064*/ 	.byte	0x03, 0x19
        /*0066*/ 	.short	0x0020


	//----- nvinfo : EIATTR_PARAM_CBANK
	.align		4
        /*0068*/ 	.byte	0x04, 0x0a
        /*006a*/ 	.short	(.L_19 - .L_18)
	.align		4
.L_18:
        /*006c*/ 	.word	index@(.nv.constant0._Z12vecAddKernelPfS_S_x)
        /*0070*/ 	.short	0x0380
        /*0072*/ 	.short	0x0020


	//----- nvinfo : EIATTR_SW_WAR
	.align		4
.L_19:
        /*0074*/ 	.byte	0x04, 0x36
        /*0076*/ 	.short	(.L_21 - .L_20)
.L_20:
        /*0078*/ 	.word	0x00000008
.L_21:


//--------------------- .nv.callgraph             --------------------------
	.section	.nv.callgraph,"",@"SHT_CUDA_CALLGRAPH"
	.align	4
	.sectionentsize	8
	.align		4
        /*0000*/ 	.word	0x00000000
	.align		4
        /*0004*/ 	.word	0xffffffff
	.align		4
        /*0008*/ 	.word	0x00000000
	.align		4
        /*000c*/ 	.word	0xfffffffe
	.align		4
        /*0010*/ 	.word	0x00000000
	.align		4
        /*0014*/ 	.word	0xfffffffd
	.align		4
        /*0018*/ 	.word	0x00000000
	.align		4
        /*001c*/ 	.word	0xfffffffc


//--------------------- .text._Z12vecAddKernelPfS_S_x --------------------------
	.section	.text._Z12vecAddKernelPfS_S_x,"ax",@progbits
	.align	128
        .global         _Z12vecAddKernelPfS_S_x
        .type           _Z12vecAddKernelPfS_S_x,@function
        .size           _Z12vecAddKernelPfS_S_x,(.L_x_1 - _Z12vecAddKernelPfS_S_x)
        .other          _Z12vecAddKernelPfS_S_x,@"STO_CUDA_ENTRY STV_DEFAULT"
_Z12vecAddKernelPfS_S_x:
.text._Z12vecAddKernelPfS_S_x:
[----:B------:R-:W-:Y:S01]  /*0000*/  LDC R1, c[0x0][0x37c] ;  /* 0x0000df00ff017b82 */ /* 0x000fe20000000800 */
[----:B------:R-:W0:Y:S01]  /*0010*/  S2R R0, SR_TID.X ;  /* 0x0000000000007919 */ /* 0x000e220000002100 */
[----:B------:R-:W0:Y:S01]  /*0020*/  LDCU UR4, c[0x0][0x360] ;  /* 0x00006c00ff0477ac */ /* 0x000e220008000800 */
[----:B------:R-:W0:Y:S01]  /*0030*/  S2R R3, SR_CTAID.X ;  /* 0x0000000000037919 */ /* 0x000e220000002500 */
[----:B------:R-:W1:Y:S01]  /*0040*/  LDCU.64 UR6, c[0x0][0x398] ;  /* 0x00007300ff0677ac */ /* 0x000e620008000a00 */
[----:B0-----:R-:W-:-:S05]  /*0050*/  IMAD R0, R3, UR4, R0 ;  /* 0x0000000403007c24 */ /* 0x001fca000f8e0200 */
[----:B-1----:R-:W-:-:S04]  /*0060*/  ISETP.GE.U32.AND P0, PT, R0, UR6, PT ;  /* 0x0000000600007c0c */ /* 0x002fc8000bf06070 */
[----:B------:R-:W-:-:S13]  /*0070*/  ISETP.GE.AND.EX P0, PT, RZ, UR7, PT, P0 ;  /* 0x00000007ff007c0c */ /* 0x000fda000bf06300 */
[----:B------:R-:W-:Y:S05]  /*0080*/  @P0 EXIT ;  /* 0x000000000000094d */ /* 0x000fea0003800000 */
[----:B------:R-:W0:Y:S01]  /*0090*/  LDCU.128 UR8, c[0x0][0x380] ;  /* 0x00007000ff0877ac */ /* 0x000e220008000c00 */
[----:B------:R-:W-:Y:S01]  /*00a0*/  IMAD.SHL.U32 R6, R0, 0x4, RZ ;  /* 0x0000000400067824 */ /* 0x000fe200078e00ff */
[----:B------:R-:W-:Y:S01]  /*00b0*/  SHF.R.U32.HI R0, RZ, 0x1e, R0 ;  /* 0x0000001eff007819 */ /* 0x000fe20000011600 */
[----:B------:R-:W1:Y:S01]  /*00c0*/  LDCU.64 UR4, c[0x0][0x358] ;  /* 0x00006b00ff0477ac */ /* 0x000e620008000a00 */
[----:B------:R-:W2:Y:S02]  /*00d0*/  LDCU.64 UR6, c[0x0][0x390] ;  /* 0x00007200ff0677ac */ /* 0x000ea40008000a00 */
[C---:B0-----:R-:W-:Y:S02]  /*00e0*/  IADD3 R4, P1, PT, R6.reuse, UR8, RZ ;  /* 0x0000000806047c10 */ /* 0x041fe4000ff3e0ff */
[----:B------:R-:W-:Y:S02]  /*00f0*/  IADD3 R2, P0, PT, R6, UR10, RZ ;  /* 0x0000000a06027c10 */ /* 0x000fe4000ff1e0ff */
[----:B------:R-:W-:-:S02]  /*0100*/  IADD3.X R5, PT, PT, R0, UR9, RZ, P1, !PT ;  /* 0x0000000900057c10 */ /* 0x000fc40008ffe4ff */
[----:B------:R-:W-:-:S04]  /*0110*/  IADD3.X R3, PT, PT, R0, UR11, RZ, P0, !PT ;  /* 0x0000000b00037c10 */ /* 0x000fc800087fe4ff */
[----:B-1----:R-:W3:Y:S04]  /*0120*/  LDG.E R5, desc[UR4][R4.64] ;  /* 0x0000000404057981 */ /* 0x002ee8000c1e1900 */
[----:B------:R-:W3:Y:S01]  /*0130*/  LDG.E R2, desc[UR4][R2.64] ;  /* 0x0000000402027981 */ /* 0x000ee2000c1e1900 */
[----:B--2---:R-:W-:-:S04]  /*0140*/  IADD3 R6, P0, PT, R6, UR6, RZ ;  /* 0x0000000606067c10 */ /* 0x004fc8000ff1e0ff */
[----:B------:R-:W-:Y:S01]  /*0150*/  IADD3.X R7, PT, PT, R0, UR7, RZ, P0, !PT ;  /* 0x0000000700077c10 */ /* 0x000fe200087fe4ff */
[----:B---3--:R-:W-:-:S05]  /*0160*/  FADD R9, R2, R5 ;  /* 0x0000000502097221 */ /* 0x008fca0000000000 */
[----:B------:R-:W-:Y:S01]  /*0170*/  STG.E desc[UR4][R6.64], R9 ;  /* 0x0000000906007986 */ /* 0x000fe2000c101904 */
[----:B------:R-:W-:Y:S05]  /*0180*/  EXIT ;  /* 0x000000000000794d */ /* 0x000fea0003800000 */
.L_x_0:
[----:B------:R-:W-:-:S00]  /*0190*/  BRA `(.L_x_0) ;  /* 0xfffffffc00fc7947 */ /* 0x000fc0000383ffff */
[----:B------:R-:W-:-:S00]  /*01a0*/  NOP ;  /* 0x0000000000007918 */ /* 0x000fc00000000000 */
        /* <DEDUP_REMOVED lines=13> */
.L_x_1:


//--------------------- .nv.shared.reserved.0     --------------------------
	.section	.nv.shared.reserved.0,"aw",@nobits
	.weak		__nv_reservedSMEM_offset_0_alias
	.size		__nv_reservedSMEM_offset_0_alias, 0, 64
	.other		__nv_reservedSMEM_offset_0_alias,@"STO_CUDA_RESERVED_SHARED STV_DEFAULT"
__nv_reservedSMEM_offset_0_alias:
	.zero		0
	.zero		64


//--------------------- .nv.constant0._Z12vecAddKernelPfS_S_x --------------------------
	.section	.nv.constant0._Z12vecAddKernelPfS_S_x,"a",@progbits
	.sectionflags	@""
	.align	4
.nv.constant0._Z12vecAddKernelPfS_S_x:
	.zero		928


//--------------------- SYMBOLS --------------------------

	.type		.nv.reservedSmem.offset0,@object
	.size		.nv.reservedSmem.offset0,0x4
